//
// Generated by NVIDIA NVVM Compiler
//
// Compiler Build ID: CL-36424714
// Cuda compilation tools, release 13.0, V13.0.88
// Based on NVVM 20.0.0
//

.version 9.0
.target sm_100
.address_size 64

	// .globl	_Z4meanPKfPf

.visible .entry _Z4meanPKfPf(
	.param .u64 .ptr .align 1 _Z4meanPKfPf_param_0,
	.param .u64 .ptr .align 1 _Z4meanPKfPf_param_1
)
.maxntid 256
{
	.reg .pred 	%p<2>;
	.reg .b32 	%r<6>;
	.reg .b32 	%f<8>;
	.reg .b64 	%rd<9>;

	ld.param.u64 	%rd1, [_Z4meanPKfPf_param_0];
	ld.param.u64 	%rd2, [_Z4meanPKfPf_param_1];
	mov.u32 	%r2, %ctaid.x;
	mov.u32 	%r3, %ntid.x;
	mov.u32 	%r4, %tid.x;
	mad.lo.s32 	%r1, %r2, %r3, %r4;
	setp.gt.s32 	%p1, %r1, 242;
	@%p1 bra 	$L__BB0_2;
	cvta.to.global.u64 	%rd3, %rd2;
	cvta.to.global.u64 	%rd4, %rd1;
	mul.lo.s32 	%r5, %r1, 3;
	mul.wide.s32 	%rd5, %r5, 4;
	add.s64 	%rd6, %rd4, %rd5;
	ld.global.nc.f32 	%f1, [%rd6];
	add.f32 	%f2, %f1, 0f00000000;
	ld.global.nc.f32 	%f3, [%rd6+4];
	add.f32 	%f4, %f2, %f3;
	ld.global.nc.f32 	%f5, [%rd6+8];
	add.f32 	%f6, %f4, %f5;
	div.rn.f32 	%f7, %f6, 0f40400000;
	mul.wide.s32 	%rd7, %r1, 4;
	add.s64 	%rd8, %rd3, %rd7;
	st.global.f32 	[%rd8], %f7;
$L__BB0_2:
	ret;

}


// ===== COMPILED SASS (sm_100) =====

	.target	sm_100

	.elftype	@"ET_EXEC"


//--------------------- .note.nv.tkinfo           --------------------------
	.section	.note.nv.tkinfo,"",@"SHT_NOTE"
	.sectionflags	@"SHF_NOTE_NV_TKINFO"
	.tkinfo
        /*0018*/ 	.word	0x00000002
        /*0030*/ 	.string	""
        /*0030*/ 	.string	"ptxas"
        /*0030*/ 	.string	"Cuda compilation tools, release 13.0, V13.0.88"
        /*0030*/ 	.string	"Build cuda_13.0.r13.0/compiler.36424714_0"
        /*0030*/ 	.string	"-arch sm_100 -m 64 "



//--------------------- .note.nv.cuinfo           --------------------------
	.section	.note.nv.cuinfo,"",@"SHT_NOTE"
	.sectionflags	@"SHF_NOTE_NV_CUINFO"
        /*0018*/ 	.short	0x0002
        /*001a*/ 	.short	0x0064
        /*001c*/ 	.short	0x0082
	.zero		2


//--------------------- .nv.info                  --------------------------
	.section	.nv.info,"",@"SHT_CUDA_INFO"
	.align	4


	//----- nvinfo : EIATTR_REGCOUNT
	.align		4
        /*0000*/ 	.byte	0x04, 0x2f
        /*0002*/ 	.short	(.L_1 - .L_0)
	.align		4
.L_0:
        /*0004*/ 	.word	index@(_Z4meanPKfPf)
        /*0008*/ 	.word	0x0000000d


	//----- nvinfo : EIATTR_FRAME_SIZE
	.align		4
.L_1:
        /*000c*/ 	.byte	0x04, 0x11
        /*000e*/ 	.short	(.L_3 - .L_2)
	.align		4
.L_2:
        /*0010*/ 	.word	index@($__internal_0_$__cuda_sm3x_div_rn_noftz_f32_slowpath)
        /*0014*/ 	.word	0x00000000


	//----- nvinfo : EIATTR_FRAME_SIZE
	.align		4
.L_3:
        /*0018*/ 	.byte	0x04, 0x11
        /*001a*/ 	.short	(.L_5 - .L_4)
	.align		4
.L_4:
        /*001c*/ 	.word	index@(_Z4meanPKfPf)
        /*0020*/ 	.word	0x00000000


	//----- nvinfo : EIATTR_MIN_STACK_SIZE
	.align		4
.L_5:
        /*0024*/ 	.byte	0x04, 0x12
        /*0026*/ 	.short	(.L_7 - .L_6)
	.align		4
.L_6:
        /*0028*/ 	.word	index@(_Z4meanPKfPf)
        /*002c*/ 	.word	0x00000000
.L_7:


//--------------------- .nv.compat                --------------------------
	.section	.nv.compat,"",@"SHT_CUDA_COMPAT_INFO"
	.align	4
        /*0000*/ 	.byte	0x02, 0x09, 0x00, 0x00, 0x02, 0x02, 0x01, 0x00, 0x02, 0x05, 0x05, 0x00, 0x03, 0x07, 0x01, 0x01
        /*0010*/ 	.byte	0x02, 0x03, 0x00, 0x00, 0x02, 0x06, 0x01, 0x00, 0x04, 0x0b, 0x08, 0x00, 0x01, 0x00, 0x00, 0x00
        /*0020*/ 	.byte	0x00, 0x00, 0x00, 0x00


//--------------------- .nv.info._Z4meanPKfPf     --------------------------
	.section	.nv.info._Z4meanPKfPf,"",@"SHT_CUDA_INFO"
	.sectionflags	@""
	.align	4


	//----- nvinfo : EIATTR_CUDA_API_VERSION
	.align		4
        /*0000*/ 	.byte	0x04, 0x37
        /*0002*/ 	.short	(.L_9 - .L_8)
.L_8:
        /*0004*/ 	.word	0x00000082


	//----- nvinfo : EIATTR_KPARAM_INFO
	.align		4
.L_9:
        /*0008*/ 	.byte	0x04, 0x17
        /*000a*/ 	.short	(.L_11 - .L_10)
.L_10:
        /*000c*/ 	.word	0x00000000
        /*0010*/ 	.short	0x0001
        /*0012*/ 	.short	0x0008
        /*0014*/ 	.byte	0x00, 0xf5, 0x21, 0x00


	//----- nvinfo : EIATTR_KPARAM_INFO
	.align		4
.L_11:
        /*0018*/ 	.byte	0x04, 0x17
        /*001a*/ 	.short	(.L_13 - .L_12)
.L_12:
        /*001c*/ 	.word	0x00000000
        /*0020*/ 	.short	0x0000
        /*0022*/ 	.short	0x0000
        /*0024*/ 	.byte	0x00, 0xf5, 0x21, 0x00


	//----- nvinfo : EIATTR_SPARSE_MMA_MASK
	.align		4
.L_13:
        /*0028*/ 	.byte	0x03, 0x50
        /*002a*/ 	.short	0x0000


	//----- nvinfo : EIATTR_MAXREG_COUNT
	.align		4
        /*002c*/ 	.byte	0x03, 0x1b
        /*002e*/ 	.short	0x00ff


	//----- nvinfo : EIATTR_MERCURY_ISA_VERSION
	.align		4
        /*0030*/ 	.byte	0x03, 0x5f
        /*0032*/ 	.short	0x0101


	//----- nvinfo : EIATTR_VRC_CTA_INIT_COUNT
	.align		4
        /*0034*/ 	.byte	0x02, 0x4a
	.zero		1
	.zero		1


	//----- nvinfo : EIATTR_EXIT_INSTR_OFFSETS
	.align		4
        /*0038*/ 	.byte	0x04, 0x1c
        /*003a*/ 	.short	(.L_15 - .L_14)


	//   ....[0]....
.L_14:
        /*003c*/ 	.word	0x00000060


	//   ....[1]....
        /*0040*/ 	.word	0x00000210


	//----- nvinfo : EIATTR_MAX_THREADS
	.align		4
.L_15:
        /*0044*/ 	.byte	0x04, 0x05
        /*0046*/ 	.short	(.L_17 - .L_16)
.L_16:
        /*0048*/ 	.word	0x00000100
        /*004c*/ 	.word	0x00000001
        /*0050*/ 	.word	0x00000001


	//----- nvinfo : EIATTR_CRS_STACK_SIZE
	.align		4
.L_17:
        /*0054*/ 	.byte	0x04, 0x1e
        /*0056*/ 	.short	(.L_19 - .L_18)
.L_18:
        /*0058*/ 	.word	0x00000000


	//----- nvinfo : EIATTR_CBANK_PARAM_SIZE
	.align		4
.L_19:
        /*005c*/ 	.byte	0x03, 0x19
        /*005e*/ 	.short	0x0010


	//----- nvinfo : EIATTR_PARAM_CBANK
	.align		4
        /*0060*/ 	.byte	0x04, 0x0a
        /*0062*/ 	.short	(.L_21 - .L_20)
	.align		4
.L_20:
        /*0064*/ 	.word	index@(.nv.constant0._Z4meanPKfPf)
        /*0068*/ 	.short	0x0380
        /*006a*/ 	.short	0x0010


	//----- nvinfo : EIATTR_SW_WAR
	.align		4
.L_21:
        /*006c*/ 	.byte	0x04, 0x36
        /*006e*/ 	.short	(.L_23 - .L_22)
.L_22:
        /*0070*/ 	.word	0x00000008
.L_23:


//--------------------- .nv.callgraph             --------------------------
	.section	.nv.callgraph,"",@"SHT_CUDA_CALLGRAPH"
	.align	4
	.sectionentsize	8
	.align		4
        /*0000*/ 	.word	0x00000000
	.align		4
        /*0004*/ 	.word	0xffffffff
	.align		4
        /*0008*/ 	.word	0x00000000
	.align		4
        /*000c*/ 	.word	0xfffffffe
	.align		4
        /*0010*/ 	.word	0x00000000
	.align		4
        /*0014*/ 	.word	0xfffffffd
	.align		4
        /*0018*/ 	.word	0x00000000
	.align		4
        /*001c*/ 	.word	0xfffffffc


//--------------------- .text._Z4meanPKfPf        --------------------------
	.section	.text._Z4meanPKfPf,"ax",@progbits
	.align	128
        .global         _Z4meanPKfPf
        .type           _Z4meanPKfPf,@function
        .size           _Z4meanPKfPf,(.L_x_15 - _Z4meanPKfPf)
        .other          _Z4meanPKfPf,@"STO_CUDA_ENTRY STV_DEFAULT"
_Z4meanPKfPf:
.text._Z4meanPKfPf:
[----:B------:R-:W-:Y:S01]  /*0000*/  LDC R1, c[0x0][0x37c] ;  /* 0x0000df00ff017b82 */ /* 0x000fe20000000800 */
[----:B------:R-:W0:Y:S07]  /*0010*/  S2R R3, SR_TID.X ;  /* 0x0000000000037919 */ /* 0x000e2e0000002100 */
[----:B------:R-:W0:Y:S08]  /*0020*/  S2UR UR4, SR_CTAID.X ;  /* 0x00000000000479c3 */ /* 0x000e300000002500 */
[----:B------:R-:W0:Y:S02]  /*0030*/  LDC R2, c[0x0][0x360] ;  /* 0x0000d800ff027b82 */ /* 0x000e240000000800 */
[----:B0-----:R-:W-:-:S05]  /*0040*/  IMAD R2, R2, UR4, R3 ;  /* 0x0000000402027c24 */ /* 0x001fca000f8e0203 */
[----:B------:R-:W-:-:S13]  /*0050*/  ISETP.GT.AND P0, PT, R2, 0xf2, PT ;  /* 0x000000f20200780c */ /* 0x000fda0003f04270 */
[----:B------:R-:W-:Y:S05]  /*0060*/  @P0 EXIT ;  /* 0x000000000000094d */ /* 0x000fea0003800000 */
[----:B------:R-:W0:Y:S01]  /*0070*/  LDC.64 R4, c[0x0][0x380] ;  /* 0x0000e000ff047b82 */ /* 0x000e220000000a00 */
[----:B------:R-:W1:Y:S01]  /*0080*/  LDCU.64 UR6, c[0x0][0x358] ;  /* 0x00006b00ff0677ac */ /* 0x000e620008000a00 */
[----:B------:R-:W-:-:S04]  /*0090*/  IMAD R3, R2, 0x3, RZ ;  /* 0x0000000302037824 */ /* 0x000fc800078e02ff */
[----:B0-----:R-:W-:-:S05]  /*00a0*/  IMAD.WIDE R4, R3, 0x4, R4 ;  /* 0x0000000403047825 */ /* 0x001fca00078e0204 */
[----:B-1----:R-:W2:Y:S04]  /*00b0*/  LDG.E.CONSTANT R0, desc[UR6][R4.64] ;  /* 0x0000000604007981 */ /* 0x002ea8000c1e9900 */
[----:B------:R-:W3:Y:S04]  /*00c0*/  LDG.E.CONSTANT R3, desc[UR6][R4.64+0x4] ;  /* 0x0000040604037981 */ /* 0x000ee8000c1e9900 */
[----:B------:R-:W4:Y:S01]  /*00d0*/  LDG.E.CONSTANT R7, desc[UR6][R4.64+0x8] ;  /* 0x0000080604077981 */ /* 0x000f22000c1e9900 */
[----:B------:R-:W-:Y:S01]  /*00e0*/  IMAD.MOV.U32 R6, RZ, RZ, 0x3eaaaaab ;  /* 0x3eaaaaabff067424 */ /* 0x000fe200078e00ff */
[----:B------:R-:W-:Y:S01]  /*00f0*/  BSSY.RECONVERGENT B1, `(.L_x_0) ;  /* 0x000000e000017945 */ /* 0x000fe20003800200 */
[----:B------:R-:W-:-:S02]  /*0100*/  IMAD.MOV.U32 R9, RZ, RZ, 0x40400000 ;  /* 0x40400000ff097424 */ /* 0x000fc400078e00ff */
[----:B--2---:R-:W-:-:S04]  /*0110*/  FADD R0, RZ, R0 ;  /* 0x00000000ff007221 */ /* 0x004fc80000000000 */
[----:B---3--:R-:W-:Y:S01]  /*0120*/  FADD R0, R0, R3 ;  /* 0x0000000300007221 */ /* 0x008fe20000000000 */
[----:B------:R-:W-:-:S03]  /*0130*/  FFMA R3, R6, -R9, 1 ;  /* 0x3f80000006037423 */ /* 0x000fc60000000809 */
[----:B----4-:R-:W-:Y:S01]  /*0140*/  FADD R0, R0, R7 ;  /* 0x0000000700007221 */ /* 0x010fe20000000000 */
[----:B------:R-:W-:-:S03]  /*0150*/  FFMA R3, R3, R6, 0.3333333432674407959 ;  /* 0x3eaaaaab03037423 */ /* 0x000fc60000000006 */
[----:B------:R-:W0:Y:S01]  /*0160*/  FCHK P0, R0, 3 ;  /* 0x4040000000007902 */ /* 0x000e220000000000 */
[----:B------:R-:W-:-:S04]  /*0170*/  FFMA R6, R0, R3, RZ ;  /* 0x0000000300067223 */ /* 0x000fc800000000ff */
[----:B------:R-:W-:-:S04]  /*0180*/  FFMA R7, R6, -3, R0 ;  /* 0xc040000006077823 */ /* 0x000fc80000000000 */
[----:B------:R-:W-:Y:S01]  /*0190*/  FFMA R7, R3, R7, R6 ;  /* 0x0000000703077223 */ /* 0x000fe20000000006 */
[----:B0-----:R-:W-:Y:S06]  /*01a0*/  @!P0 BRA `(.L_x_1) ;  /* 0x0000000000088947 */ /* 0x001fec0003800000 */
[----:B------:R-:W-:-:S07]  /*01b0*/  MOV R4, 0x1d0 ;  /* 0x000001d000047802 */ /* 0x000fce0000000f00 */
[----:B------:R-:W-:Y:S05]  /*01c0*/  CALL.REL.NOINC `($__internal_0_$__cuda_sm3x_div_rn_noftz_f32_slowpath) ;  /* 0x0000000000147944 */ /* 0x000fea0003c00000 */
.L_x_1:
[----:B------:R-:W-:Y:S05]  /*01d0*/  BSYNC.RECONVERGENT B1 ;  /* 0x0000000000017941 */ /* 0x000fea0003800200 */
.L_x_0:
[----:B------:R-:W0:Y:S02]  /*01e0*/  LDC.64 R4, c[0x0][0x388] ;  /* 0x0000e200ff047b82 */ /* 0x000e240000000a00 */
[----:B0-----:R-:W-:-:S05]  /*01f0*/  IMAD.WIDE R2, R2, 0x4, R4 ;  /* 0x0000000402027825 */ /* 0x001fca00078e0204 */
[----:B------:R-:W-:Y:S01]  /*0200*/  STG.E desc[UR6][R2.64], R7 ;  /* 0x0000000702007986 */ /* 0x000fe2000c101906 */
[----:B------:R-:W-:Y:S05]  /*0210*/  EXIT ;  /* 0x000000000000794d */ /* 0x000fea0003800000 */
        .weak           $__internal_0_$__cuda_sm3x_div_rn_noftz_f32_slowpath
        .type           $__internal_0_$__cuda_sm3x_div_rn_noftz_f32_slowpath,@function
        .size           $__internal_0_$__cuda_sm3x_div_rn_noftz_f32_slowpath,(.L_x_15 - $__internal_0_$__cuda_sm3x_div_rn_noftz_f32_slowpath)
$__internal_0_$__cuda_sm3x_div_rn_noftz_f32_slowpath:
[--C-:B------:R-:W-:Y:S01]  /*0220*/  SHF.R.U32.HI R3, RZ, 0x17, R0.reuse ;  /* 0x00000017ff037819 */ /* 0x100fe20000011600 */
[----:B------:R-:W-:Y:S04]  /*0230*/  BSSY.RECONVERGENT B0, `(.L_x_2) ;  /* 0x000005c000007945 */ /* 0x000fe80003800200 */
[----:B------:R-:W-:Y:S01]  /*0240*/  BSSY.RELIABLE B2, `(.L_x_3) ;  /* 0x000001a000027945 */ /* 0x000fe20003800100 */
[----:B------:R-:W-:Y:S01]  /*0250*/  IMAD.MOV.U32 R5, RZ, RZ, R0 ;  /* 0x000000ffff057224 */ /* 0x000fe200078e0000 */
[----:B------:R-:W-:-:S05]  /*0260*/  LOP3.LUT R3, R3, 0xff, RZ, 0xc0, !PT ;  /* 0x000000ff03037812 */ /* 0x000fca00078ec0ff */
[----:B------:R-:W-:-:S05]  /*0270*/  VIADD R7, R3, 0xffffffff ;  /* 0xffffffff03077836 */ /* 0x000fca0000000000 */
[----:B------:R-:W-:-:S13]  /*0280*/  ISETP.GT.U32.OR P0, PT, R7, 0xfd, !PT ;  /* 0x000000fd0700780c */ /* 0x000fda0007f04470 */
[----:B------:R-:W-:Y:S01]  /*0290*/  @!P0 IMAD.MOV.U32 R6, RZ, RZ, RZ ;  /* 0x000000ffff068224 */ /* 0x000fe200078e00ff */
[----:B------:R-:W-:Y:S06]  /*02a0*/  @!P0 BRA `(.L_x_4) ;  /* 0x00000000004c8947 */ /* 0x000fec0003800000 */
[----:B------:R-:W-:-:S13]  /*02b0*/  FSETP.GTU.FTZ.AND P0, PT, |R0|, +INF , PT ;  /* 0x7f8000000000780b */ /* 0x000fda0003f1c200 */
[----:B------:R-:W-:Y:S05]  /*02c0*/  @P0 BREAK.RELIABLE B2 ;  /* 0x0000000000020942 */ /* 0x000fea0003800100 */
[----:B------:R-:W-:Y:S05]  /*02d0*/  @P0 BRA `(.L_x_5) ;  /* 0x0000000400400947 */ /* 0x000fea0003800000 */
[----:B------:R-:W-:-:S05]  /*02e0*/  HFMA2 R6, -RZ, RZ, 2.125, 0 ;  /* 0x40400000ff067431 */ /* 0x000fca00000001ff */
[----:B------:R-:W-:-:S13]  /*02f0*/  LOP3.LUT P0, RZ, R6, 0x7fffffff, R5, 0xc8, !PT ;  /* 0x7fffffff06ff7812 */ /* 0x000fda000780c805 */
[----:B------:R-:W-:Y:S05]  /*0300*/  @!P0 BREAK.RELIABLE B2 ;  /* 0x0000000000028942 */ /* 0x000fea0003800100 */
[----:B------:R-:W-:Y:S05]  /*0310*/  @!P0 BRA `(.L_x_6) ;  /* 0x0000000400288947 */ /* 0x000fea0003800000 */
[----:B------:R-:W-:-:S13]  /*0320*/  LOP3.LUT P0, RZ, R5, 0x7fffffff, RZ, 0xc0, !PT ;  /* 0x7fffffff05ff7812 */ /* 0x000fda000780c0ff */
[----:B------:R-:W-:Y:S05]  /*0330*/  @!P0 BREAK.RELIABLE B2 ;  /* 0x0000000000028942 */ /* 0x000fea0003800100 */
[----:B------:R-:W-:Y:S05]  /*0340*/  @!P0 BRA `(.L_x_7) ;  /* 0x0000000400148947 */ /* 0x000fea0003800000 */
[----:B------:R-:W-:Y:S02]  /*0350*/  FSETP.NEU.FTZ.AND P0, PT, |R0|, +INF , PT ;  /* 0x7f8000000000780b */ /* 0x000fe40003f1d200 */
[----:B------:R-:W-:-:S04]  /*0360*/  LOP3.LUT P1, RZ, R6, 0x7fffffff, RZ, 0xc0, !PT ;  /* 0x7fffffff06ff7812 */ /* 0x000fc8000782c0ff */
[----:B------:R-:W-:-:S13]  /*0370*/  PLOP3.LUT P0, PT, P0, P1, PT, 0x2f, 0xf2 ;  /* 0x0000000000f2781c */ /* 0x000fda0000702577 */
[----:B------:R-:W-:Y:S05]  /*0380*/  @P0 BREAK.RELIABLE B2 ;  /* 0x0000000000020942 */ /* 0x000fea0003800100 */
[----:B------:R-:W-:Y:S05]  /*0390*/  @P0 BRA `(.L_x_8) ;  /* 0x0000000000f40947 */ /* 0x000fea0003800000 */
[----:B------:R-:W-:-:S13]  /*03a0*/  ISETP.GE.AND P0, PT, R7, RZ, PT ;  /* 0x000000ff0700720c */ /* 0x000fda0003f06270 */
[----:B------:R-:W-:Y:S02]  /*03b0*/  @P0 IMAD.MOV.U32 R6, RZ, RZ, RZ ;  /* 0x000000ffff060224 */ /* 0x000fe400078e00ff */
[----:B------:R-:W-:Y:S01]  /*03c0*/  @!P0 FFMA R5, R0, 1.84467440737095516160e+19, RZ ;  /* 0x5f80000000058823 */ /* 0x000fe200000000ff */
[----:B------:R-:W-:-:S07]  /*03d0*/  @!P0 IMAD.MOV.U32 R6, RZ, RZ, -0x40 ;  /* 0xffffffc0ff068424 */ /* 0x000fce00078e00ff */
.L_x_4:
[----:B------:R-:W-:Y:S05]  /*03e0*/  BSYNC.RELIABLE B2 ;  /* 0x0000000000027941 */ /* 0x000fea0003800100 */
.L_x_3:
[----:B------:R-:W-:Y:S01]  /*03f0*/  UMOV UR4, 0x40400000 ;  /* 0x4040000000047882 */ /* 0x000fe20000000000 */
[----:B------:R-:W-:Y:S01]  /*0400*/  VIADD R3, R3, 0xffffff81 ;  /* 0xffffff8103037836 */ /* 0x000fe20000000000 */
[----:B------:R-:W-:Y:S01]  /*0410*/  UIADD3 UR4, UPT, UPT, UR4, -0x800000, URZ ;  /* 0xff80000004047890 */ /* 0x000fe2000fffe0ff */
[----:B------:R-:W-:Y:S02]  /*0420*/  BSSY.RECONVERGENT B2, `(.L_x_9) ;  /* 0x0000033000027945 */ /* 0x000fe40003800200 */
[----:B------:R-:W-:Y:S01]  /*0430*/  IMAD R0, R3, -0x800000, R5 ;  /* 0xff80000003007824 */ /* 0x000fe200078e0205 */
[----:B------:R-:W-:Y:S02]  /*0440*/  IADD3 R6, PT, PT, R6, -0x1, R3 ;  /* 0xffffffff06067810 */ /* 0x000fe40007ffe003 */
[----:B------:R-:W-:-:S03]  /*0450*/  FADD.FTZ R9, -RZ, -UR4 ;  /* 0x80000004ff097e21 */ /* 0x000fc60008010100 */
[----:B------:R-:W0:Y:S02]  /*0460*/  MUFU.RCP R7, UR4 ;  /* 0x0000000400077d08 */ /* 0x000e240008001000 */
[----:B0-----:R-:W-:-:S04]  /*0470*/  FFMA R8, R7, R9, 1 ;  /* 0x3f80000007087423 */ /* 0x001fc80000000009 */
[----:B------:R-:W-:-:S04]  /*0480*/  FFMA R7, R7, R8, R7 ;  /* 0x0000000807077223 */ /* 0x000fc80000000007 */
[----:B------:R-:W-:-:S04]  /*0490*/  FFMA R8, R0, R7, RZ ;  /* 0x0000000700087223 */ /* 0x000fc800000000ff */
[----:B------:R-:W-:-:S04]  /*04a0*/  FFMA R5, R9, R8, R0 ;  /* 0x0000000809057223 */ /* 0x000fc80000000000 */
[----:B------:R-:W-:-:S04]  /*04b0*/  FFMA R8, R7, R5, R8 ;  /* 0x0000000507087223 */ /* 0x000fc80000000008 */
[----:B------:R-:W-:-:S04]  /*04c0*/  FFMA R9, R9, R8, R0 ;  /* 0x0000000809097223 */ /* 0x000fc80000000000 */
[----:B------:R-:W-:-:S05]  /*04d0*/  FFMA R5, R7, R9, R8 ;  /* 0x0000000907057223 */ /* 0x000fca0000000008 */
[----:B------:R-:W-:-:S04]  /*04e0*/  SHF.R.U32.HI R0, RZ, 0x17, R5 ;  /* 0x00000017ff007819 */ /* 0x000fc80000011605 */
[----:B------:R-:W-:-:S05]  /*04f0*/  LOP3.LUT R0, R0, 0xff, RZ, 0xc0, !PT ;  /* 0x000000ff00007812 */ /* 0x000fca00078ec0ff */
[----:B------:R-:W-:-:S05]  /*0500*/  IMAD.IADD R10, R0, 0x1, R6 ;  /* 0x00000001000a7824 */ /* 0x000fca00078e0206 */
[----:B------:R-:W-:-:S04]  /*0510*/  IADD3 R0, PT, PT, R10, -0x1, RZ ;  /* 0xffffffff0a007810 */ /* 0x000fc80007ffe0ff */
[----:B------:R-:W-:-:S13]  /*0520*/  ISETP.GE.U32.AND P0, PT, R0, 0xfe, PT ;  /* 0x000000fe0000780c */ /* 0x000fda0003f06070 */
[----:B------:R-:W-:Y:S05]  /*0530*/  @!P0 BRA `(.L_x_10) ;  /* 0x0000000000808947 */ /* 0x000fea0003800000 */
[----:B------:R-:W-:-:S13]  /*0540*/  ISETP.GT.AND P0, PT, R10, 0xfe, PT ;  /* 0x000000fe0a00780c */ /* 0x000fda0003f04270 */
[----:B------:R-:W-:Y:S05]  /*0550*/  @P0 BRA `(.L_x_11) ;  /* 0x00000000006c0947 */ /* 0x000fea0003800000 */
[----:B------:R-:W-:-:S13]  /*0560*/  ISETP.GE.AND P0, PT, R10, 0x1, PT ;  /* 0x000000010a00780c */ /* 0x000fda0003f06270 */
[----:B------:R-:W-:Y:S05]  /*0570*/  @P0 BRA `(.L_x_12) ;  /* 0x0000000000740947 */ /* 0x000fea0003800000 */
[----:B------:R-:W-:Y:S02]  /*0580*/  ISETP.GE.AND P0, PT, R10, -0x18, PT ;  /* 0xffffffe80a00780c */ /* 0x000fe40003f06270 */
[----:B------:R-:W-:-:S11]  /*0590*/  LOP3.LUT R5, R5, 0x80000000, RZ, 0xc0, !PT ;  /* 0x8000000005057812 */ /* 0x000fd600078ec0ff */
[----:B------:R-:W-:Y:S05]  /*05a0*/  @!P0 BRA `(.L_x_12) ;  /* 0x0000000000688947 */ /* 0x000fea0003800000 */
[CCC-:B------:R-:W-:Y:S01]  /*05b0*/  FFMA.RZ R0, R7.reuse, R9.reuse, R8.reuse ;  /* 0x0000000907007223 */ /* 0x1c0fe2000000c008 */
[C---:B------:R-:W-:Y:S01]  /*05c0*/  VIADD R6, R10.reuse, 0x20 ;  /* 0x000000200a067836 */ /* 0x040fe20000000000 */
[C---:B------:R-:W-:Y:S02]  /*05d0*/  ISETP.NE.AND P2, PT, R10.reuse, RZ, PT ;  /* 0x000000ff0a00720c */ /* 0x040fe40003f45270 */
[----:B------:R-:W-:Y:S02]  /*05e0*/  ISETP.NE.AND P1, PT, R10, RZ, PT ;  /* 0x000000ff0a00720c */ /* 0x000fe40003f25270 */
[----:B------:R-:W-:Y:S01]  /*05f0*/  LOP3.LUT R3, R0, 0x7fffff, RZ, 0xc0, !PT ;  /* 0x007fffff00037812 */ /* 0x000fe200078ec0ff */
[CCC-:B------:R-:W-:Y:S01]  /*0600*/  FFMA.RP R0, R7.reuse, R9.reuse, R8.reuse ;  /* 0x0000000907007223 */ /* 0x1c0fe20000008008 */
[----:B------:R-:W-:Y:S01]  /*0610*/  FFMA.RM R7, R7, R9, R8 ;  /* 0x0000000907077223 */ /* 0x000fe20000004008 */
[----:B------:R-:W-:Y:S01]  /*0620*/  IMAD.MOV R8, RZ, RZ, -R10 ;  /* 0x000000ffff087224 */ /* 0x000fe200078e0a0a */
[----:B------:R-:W-:-:S03]  /*0630*/  LOP3.LUT R3, R3, 0x800000, RZ, 0xfc, !PT ;  /* 0x0080000003037812 */ /* 0x000fc600078efcff */
[----:B------:R-:W-:Y:S02]  /*0640*/  FSETP.NEU.FTZ.AND P0, PT, R0, R7, PT ;  /* 0x000000070000720b */ /* 0x000fe40003f1d000 */
[----:B------:R-:W-:Y:S02]  /*0650*/  SHF.L.U32 R6, R3, R6, RZ ;  /* 0x0000000603067219 */ /* 0x000fe400000006ff */
[----:B------:R-:W-:Y:S02]  /*0660*/  SEL R0, R8, RZ, P2 ;  /* 0x000000ff08007207 */ /* 0x000fe40001000000 */
[----:B------:R-:W-:Y:S02]  /*0670*/  ISETP.NE.AND P1, PT, R6, RZ, P1 ;  /* 0x000000ff0600720c */ /* 0x000fe40000f25270 */
[----:B------:R-:W-:Y:S02]  /*0680*/  SHF.R.U32.HI R0, RZ, R0, R3 ;  /* 0x00000000ff007219 */ /* 0x000fe40000011603 */
[----:B------:R-:W-:-:S02]  /*0690*/  PLOP3.LUT P0, PT, P0, P1, PT, 0xf8, 0x8f ;  /* 0x00000000008f781c */ /* 0x000fc40000703f70 */
[----:B------:R-:W-:Y:S02]  /*06a0*/  SHF.R.U32.HI R6, RZ, 0x1, R0 ;  /* 0x00000001ff067819 */ /* 0x000fe40000011600 */
[----:B------:R-:W-:-:S04]  /*06b0*/  SEL R3, RZ, 0x1, !P0 ;  /* 0x00000001ff037807 */ /* 0x000fc80004000000 */
[----:B------:R-:W-:-:S04]  /*06c0*/  LOP3.LUT R3, R3, 0x1, R6, 0xf8, !PT ;  /* 0x0000000103037812 */ /* 0x000fc800078ef806 */
[----:B------:R-:W-:-:S05]  /*06d0*/  LOP3.LUT R3, R3, R0, RZ, 0xc0, !PT ;  /* 0x0000000003037212 */ /* 0x000fca00078ec0ff */
[----:B------:R-:W-:-:S05]  /*06e0*/  IMAD.IADD R6, R6, 0x1, R3 ;  /* 0x0000000106067824 */ /* 0x000fca00078e0203 */
[----:B------:R-:W-:Y:S01]  /*06f0*/  LOP3.LUT R5, R6, R5, RZ, 0xfc, !PT ;  /* 0x0000000506057212 */ /* 0x000fe200078efcff */
[----:B------:R-:W-:Y:S06]  /*0700*/  BRA `(.L_x_12) ;  /* 0x0000000000107947 */ /* 0x000fec0003800000 */
.L_x_11:
[----:B------:R-:W-:-:S04]  /*0710*/  LOP3.LUT R5, R5, 0x80000000, RZ, 0xc0, !PT ;  /* 0x8000000005057812 */ /* 0x000fc800078ec0ff */
[----:B------:R-:W-:Y:S01]  /*0720*/  LOP3.LUT R5, R5, 0x7f800000, RZ, 0xfc, !PT ;  /* 0x7f80000005057812 */ /* 0x000fe200078efcff */
[----:B------:R-:W-:Y:S06]  /*0730*/  BRA `(.L_x_12) ;  /* 0x0000000000047947 */ /* 0x000fec0003800000 */
.L_x_10:
[----:B------:R-:W-:-:S07]  /*0740*/  LEA R5, R6, R5, 0x17 ;  /* 0x0000000506057211 */ /* 0x000fce00078eb8ff */
.L_x_12:
[----:B------:R-:W-:Y:S05]  /*0750*/  BSYNC.RECONVERGENT B2 ;  /* 0x0000000000027941 */ /* 0x000fea0003800200 */
.L_x_9:
[----:B------:R-:W-:Y:S05]  /*0760*/  BRA `(.L_x_13) ;  /* 0x0000000000207947 */ /* 0x000fea0003800000 */
.L_x_8:
[----:B------:R-:W-:-:S04]  /*0770*/  LOP3.LUT R5, R6, 0x80000000, R5, 0x48, !PT ;  /* 0x8000000006057812 */ /* 0x000fc800078e4805 */
[----:B------:R-:W-:Y:S01]  /*0780*/  LOP3.LUT R5, R5, 0x7f800000, RZ, 0xfc, !PT ;  /* 0x7f80000005057812 */ /* 0x000fe200078efcff */
[----:B------:R-:W-:Y:S06]  /*0790*/  BRA `(.L_x_13) ;  /* 0x0000000000147947 */ /* 0x000fec0003800000 */
.L_x_7:
[----:B------:R-:W-:Y:S01]  /*07a0*/  LOP3.LUT R5, R6, 0x80000000, R5, 0x48, !PT ;  /* 0x8000000006057812 */ /* 0x000fe200078e4805 */
[----:B------:R-:W-:Y:S06]  /*07b0*/  BRA `(.L_x_13) ;  /* 0x00000000000c7947 */ /* 0x000fec0003800000 */
.L_x_6:
[----:B------:R-:W0:Y:S01]  /*07c0*/  MUFU.RSQ R5, -QNAN ;  /* 0xffc0000000057908 */ /* 0x000e220000001400 */
[----:B------:R-:W-:Y:S05]  /*07d0*/  BRA `(.L_x_13) ;  /* 0x0000000000047947 */ /* 0x000fea0003800000 */
.L_x_5:
[----:B------:R-:W-:-:S07]  /*07e0*/  FADD.FTZ R5, R0, 3 ;  /* 0x4040000000057421 */ /* 0x000fce0000010000 */
.L_x_13:
[----:B------:R-:W-:Y:S05]  /*07f0*/  BSYNC.RECONVERGENT B0 ;  /* 0x0000000000007941 */ /* 0x000fea0003800200 */
.L_x_2:
[----:B0-----:R-:W-:Y:S02]  /*0800*/  IMAD.MOV.U32 R7, RZ, RZ, R5 ;  /* 0x000000ffff077224 */ /* 0x001fe400078e0005 */
[----:B------:R-:W-:-:S04]  /*0810*/  IMAD.MOV.U32 R5, RZ, RZ, 0x0 ;  /* 0x00000000ff057424 */ /* 0x000fc800078e00ff */
[----:B------:R-:W-:Y:S05]  /*0820*/  RET.REL.NODEC R4 `(_Z4meanPKfPf) ;  /* 0xfffffff404f47950 */ /* 0x000fea0003c3ffff */
.L_x_14:
[----:B------:R-:W-:-:S00]  /*0830*/  BRA `(.L_x_14) ;  /* 0xfffffffc00fc7947 */ /* 0x000fc0000383ffff */
[----:B------:R-:W-:-:S00]  /*0840*/  NOP ;  /* 0x0000000000007918 */ /* 0x000fc00000000000 */
        /* <DEDUP_REMOVED lines=11> */
.L_x_15:


//--------------------- .nv.shared.reserved.0     --------------------------
	.section	.nv.shared.reserved.0,"aw",@nobits
	.weak		__nv_reservedSMEM_offset_0_alias
	.size		__nv_reservedSMEM_offset_0_alias, 0, 64
	.other		__nv_reservedSMEM_offset_0_alias,@"STO_CUDA_RESERVED_SHARED STV_DEFAULT"
__nv_reservedSMEM_offset_0_alias:
	.zero		0
	.zero		64


//--------------------- .nv.constant0._Z4meanPKfPf --------------------------
	.section	.nv.constant0._Z4meanPKfPf,"a",@progbits
	.sectionflags	@""
	.align	4
.nv.constant0._Z4meanPKfPf:
	.zero		912


//--------------------- SYMBOLS --------------------------

	.type		.nv.reservedSmem.offset0,@object
	.size		.nv.reservedSmem.offset0,0x4
